//
// Generated by NVIDIA NVVM Compiler
//
// Compiler Build ID: CL-36424714
// Cuda compilation tools, release 13.0, V13.0.88
// Based on NVVM 20.0.0
//

.version 9.0
.target sm_100
.address_size 64

	// .globl	_Z11bitonicSortPmmii
.extern .func  (.param .b32 func_retval0) vprintf
(
	.param .b64 vprintf_param_0,
	.param .b64 vprintf_param_1
)
;
.global .align 1 .b8 $str[95] = {115, 116, 112, 58, 32, 37, 100, 44, 32, 115, 116, 103, 58, 32, 37, 100, 44, 32, 98, 108, 99, 107, 73, 100, 120, 58, 32, 37, 100, 44, 32, 116, 104, 114, 100, 73, 100, 120, 58, 32, 37, 100, 44, 32, 105, 100, 120, 58, 32, 37, 100, 44, 32, 115, 104, 102, 116, 100, 73, 100, 120, 58, 32, 37, 100, 44, 32, 119, 114, 107, 58, 32, 37, 100, 44, 32, 97, 115, 99, 58, 32, 37, 100, 44, 32, 115, 104, 102, 116, 58, 32, 37, 100, 10};

.visible .entry _Z11bitonicSortPmmii(
	.param .u64 .ptr .align 1 _Z11bitonicSortPmmii_param_0,
	.param .u64 _Z11bitonicSortPmmii_param_1,
	.param .u32 _Z11bitonicSortPmmii_param_2,
	.param .u32 _Z11bitonicSortPmmii_param_3
)
{
	.local .align 8 .b8 	__local_depot0[48];
	.reg .b64 	%SP;
	.reg .b64 	%SPL;
	.reg .pred 	%p<15>;
	.reg .b16 	%rs<4>;
	.reg .b32 	%r<23>;
	.reg .b64 	%rd<63>;

	mov.u64 	%SPL, __local_depot0;
	cvta.local.u64 	%SP, %SPL;
	ld.param.u64 	%rd35, [_Z11bitonicSortPmmii_param_0];
	ld.param.u64 	%rd33, [_Z11bitonicSortPmmii_param_1];
	ld.param.u32 	%r5, [_Z11bitonicSortPmmii_param_2];
	ld.param.u32 	%r6, [_Z11bitonicSortPmmii_param_3];
	cvta.to.global.u64 	%rd1, %rd35;
	mov.u32 	%r1, %ctaid.x;
	mov.u32 	%r7, %ntid.x;
	mov.u32 	%r2, %tid.x;
	mad.lo.s32 	%r8, %r1, %r7, %r2;
	cvt.u64.u32 	%rd2, %r8;
	setp.eq.s32 	%p1, %r5, 0;
	mov.b64 	%rd57, 1;
	@%p1 bra 	$L__BB0_4;
	cvt.s64.s32 	%rd56, %r5;
	mov.b64 	%rd55, 2;
	mov.b64 	%rd54, 1;
$L__BB0_2:
	and.b64  	%rd38, %rd56, 1;
	setp.eq.b64 	%p2, %rd38, 1;
	selp.b64 	%rd39, %rd55, 1, %p2;
	mul.lo.s64 	%rd54, %rd39, %rd54;
	shr.u64 	%rd8, %rd56, 1;
	mul.lo.s64 	%rd55, %rd55, %rd55;
	setp.gt.u64 	%p3, %rd56, 1;
	mov.u64 	%rd56, %rd8;
	@%p3 bra 	$L__BB0_2;
	and.b64  	%rd57, %rd54, 4294967295;
$L__BB0_4:
	add.s32 	%r3, %r6, -1;
	setp.eq.s32 	%p4, %r3, 0;
	mov.b64 	%rd61, 1;
	@%p4 bra 	$L__BB0_7;
	cvt.s64.s32 	%rd60, %r3;
	mov.b64 	%rd59, 2;
	mov.b64 	%rd61, 1;
$L__BB0_6:
	and.b64  	%rd43, %rd60, 1;
	setp.eq.b64 	%p5, %rd43, 1;
	selp.b64 	%rd44, %rd59, 1, %p5;
	mul.lo.s64 	%rd61, %rd44, %rd61;
	shr.u64 	%rd17, %rd60, 1;
	mul.lo.s64 	%rd59, %rd59, %rd59;
	setp.gt.u64 	%p6, %rd60, 1;
	mov.u64 	%rd60, %rd17;
	@%p6 bra 	$L__BB0_6;
$L__BB0_7:
	and.b64  	%rd45, %rd61, -4294967296;
	setp.ne.s64 	%p7, %rd45, 0;
	@%p7 bra 	$L__BB0_9;
	cvt.u32.u64 	%r9, %rd61;
	cvt.u32.u64 	%r10, %rd57;
	div.u32 	%r11, %r10, %r9;
	cvt.u64.u32 	%rd62, %r11;
	bra.uni 	$L__BB0_10;
$L__BB0_9:
	div.u64 	%rd62, %rd57, %rd61;
$L__BB0_10:
	cvt.u32.u64 	%r12, %rd2;
	cvt.u32.u64 	%r13, %rd62;
	shr.u32 	%r14, %r13, 1;
	rem.u32 	%r15, %r12, %r13;
	setp.ge.u32 	%p8, %r15, %r14;
	cvt.u32.u64 	%r17, %rd57;
	div.u32 	%r18, %r12, %r17;
	cvt.u16.u32 	%rs2, %r18;
	and.b16  	%rs1, %rs2, 1;
	setp.le.u64 	%p9, %rd33, %rd2;
	or.pred  	%p10, %p9, %p8;
	@%p10 bra 	$L__BB0_18;
	cvt.u64.u32 	%rd23, %r14;
	add.s64 	%rd24, %rd23, %rd2;
	setp.le.u64 	%p11, %rd24, %rd33;
	@%p11 bra 	$L__BB0_13;
	add.u64 	%rd46, %SP, 0;
	add.u64 	%rd47, %SPL, 0;
	xor.b16  	%rs3, %rs1, 1;
	cvt.u32.u16 	%r19, %rs3;
	st.local.v2.u32 	[%rd47], {%r5, %r6};
	st.local.v2.u32 	[%rd47+8], {%r1, %r2};
	st.local.u64 	[%rd47+16], %rd2;
	st.local.u64 	[%rd47+24], %rd24;
	mov.b32 	%r20, 1;
	st.local.v2.u32 	[%rd47+32], {%r20, %r19};
	st.local.u32 	[%rd47+40], %r14;
	mov.u64 	%rd48, $str;
	cvta.global.u64 	%rd49, %rd48;
	{ // callseq 0, 0
	.param .b64 param0;
	st.param.b64 	[param0], %rd49;
	.param .b64 param1;
	st.param.b64 	[param1], %rd46;
	.param .b32 retval0;
	call.uni (retval0), 
	vprintf, 
	(
	param0, 
	param1
	);
	ld.param.b32 	%r21, [retval0];
	} // callseq 0
$L__BB0_13:
	setp.ne.s16 	%p12, %rs1, 0;
	@%p12 bra 	$L__BB0_16;
	shl.b64 	%rd52, %rd2, 3;
	add.s64 	%rd25, %rd1, %rd52;
	ld.global.u64 	%rd26, [%rd25];
	shl.b64 	%rd53, %rd23, 3;
	add.s64 	%rd27, %rd25, %rd53;
	ld.global.u64 	%rd28, [%rd27];
	setp.le.u64 	%p14, %rd26, %rd28;
	@%p14 bra 	$L__BB0_18;
	st.global.u64 	[%rd25], %rd28;
	st.global.u64 	[%rd27], %rd26;
	bra.uni 	$L__BB0_18;
$L__BB0_16:
	shl.b64 	%rd50, %rd2, 3;
	add.s64 	%rd29, %rd1, %rd50;
	ld.global.u64 	%rd30, [%rd29];
	shl.b64 	%rd51, %rd23, 3;
	add.s64 	%rd31, %rd29, %rd51;
	ld.global.u64 	%rd32, [%rd31];
	setp.ge.u64 	%p13, %rd30, %rd32;
	@%p13 bra 	$L__BB0_18;
	st.global.u64 	[%rd29], %rd32;
	st.global.u64 	[%rd31], %rd30;
$L__BB0_18:
	ret;

}


// ===== COMPILED SASS (sm_100) =====

	.target	sm_100

	.elftype	@"ET_EXEC"


//--------------------- .note.nv.tkinfo           --------------------------
	.section	.note.nv.tkinfo,"",@"SHT_NOTE"
	.sectionflags	@"SHF_NOTE_NV_TKINFO"
	.tkinfo
        /*0018*/ 	.word	0x00000002
        /*0030*/ 	.string	""
        /*0030*/ 	.string	"ptxas"
        /*0030*/ 	.string	"Cuda compilation tools, release 13.0, V13.0.88"
        /*0030*/ 	.string	"Build cuda_13.0.r13.0/compiler.36424714_0"
        /*0030*/ 	.string	"-arch sm_100 -m 64 "



//--------------------- .note.nv.cuinfo           --------------------------
	.section	.note.nv.cuinfo,"",@"SHT_NOTE"
	.sectionflags	@"SHF_NOTE_NV_CUINFO"
        /*0018*/ 	.short	0x0002
        /*001a*/ 	.short	0x0064
        /*001c*/ 	.short	0x0082
	.zero		2


//--------------------- .nv.info                  --------------------------
	.section	.nv.info,"",@"SHT_CUDA_INFO"
	.align	4


	//----- nvinfo : EIATTR_REGCOUNT
	.align		4
        /*0000*/ 	.byte	0x04, 0x2f
        /*0002*/ 	.short	(.L_2 - .L_1)
	.align		4
.L_1:
        /*0004*/ 	.word	index@(_Z11bitonicSortPmmii)
        /*0008*/ 	.word	0x00000018


	//----- nvinfo : EIATTR_FRAME_SIZE
	.align		4
.L_2:
        /*000c*/ 	.byte	0x04, 0x11
        /*000e*/ 	.short	(.L_4 - .L_3)
	.align		4
.L_3:
        /*0010*/ 	.word	index@($__internal_0_$__cuda_sm20_div_u64)
        /*0014*/ 	.word	0x00000030


	//----- nvinfo : EIATTR_FRAME_SIZE
	.align		4
.L_4:
        /*0018*/ 	.byte	0x04, 0x11
        /*001a*/ 	.short	(.L_6 - .L_5)
	.align		4
.L_5:
        /*001c*/ 	.word	index@(_Z11bitonicSortPmmii)
        /*0020*/ 	.word	0x00000030


	//----- nvinfo : EIATTR_MIN_STACK_SIZE
	.align		4
.L_6:
        /*0024*/ 	.byte	0x04, 0x12
        /*0026*/ 	.short	(.L_8 - .L_7)
	.align		4
.L_7:
        /*0028*/ 	.word	index@(_Z11bitonicSortPmmii)
        /*002c*/ 	.word	0x00000030
.L_8:


//--------------------- .nv.compat                --------------------------
	.section	.nv.compat,"",@"SHT_CUDA_COMPAT_INFO"
	.align	4
        /*0000*/ 	.byte	0x02, 0x09, 0x00, 0x00, 0x02, 0x02, 0x01, 0x00, 0x02, 0x05, 0x05, 0x00, 0x03, 0x07, 0x01, 0x01
        /*0010*/ 	.byte	0x02, 0x03, 0x00, 0x00, 0x02, 0x06, 0x01, 0x00, 0x04, 0x0b, 0x08, 0x00, 0x09, 0x00, 0x00, 0x00
        /*0020*/ 	.byte	0x00, 0x00, 0x00, 0x00


//--------------------- .nv.info._Z11bitonicSortPmmii --------------------------
	.section	.nv.info._Z11bitonicSortPmmii,"",@"SHT_CUDA_INFO"
	.sectionflags	@""
	.align	4


	//----- nvinfo : EIATTR_CUDA_API_VERSION
	.align		4
        /*0000*/ 	.byte	0x04, 0x37
        /*0002*/ 	.short	(.L_10 - .L_9)
.L_9:
        /*0004*/ 	.word	0x00000082


	//----- nvinfo : EIATTR_KPARAM_INFO
	.align		4
.L_10:
        /*0008*/ 	.byte	0x04, 0x17
        /*000a*/ 	.short	(.L_12 - .L_11)
.L_11:
        /*000c*/ 	.word	0x00000000
        /*0010*/ 	.short	0x0003
        /*0012*/ 	.short	0x0014
        /*0014*/ 	.byte	0x00, 0xf0, 0x11, 0x00


	//----- nvinfo : EIATTR_KPARAM_INFO
	.align		4
.L_12:
        /*0018*/ 	.byte	0x04, 0x17
        /*001a*/ 	.short	(.L_14 - .L_13)
.L_13:
        /*001c*/ 	.word	0x00000000
        /*0020*/ 	.short	0x0002
        /*0022*/ 	.short	0x0010
        /*0024*/ 	.byte	0x00, 0xf0, 0x11, 0x00


	//----- nvinfo : EIATTR_KPARAM_INFO
	.align		4
.L_14:
        /*0028*/ 	.byte	0x04, 0x17
        /*002a*/ 	.short	(.L_16 - .L_15)
.L_15:
        /*002c*/ 	.word	0x00000000
        /*0030*/ 	.short	0x0001
        /*0032*/ 	.short	0x0008
        /*0034*/ 	.byte	0x00, 0xf0, 0x21, 0x00


	//----- nvinfo : EIATTR_KPARAM_INFO
	.align		4
.L_16:
        /*0038*/ 	.byte	0x04, 0x17
        /*003a*/ 	.short	(.L_18 - .L_17)
.L_17:
        /*003c*/ 	.word	0x00000000
        /*0040*/ 	.short	0x0000
        /*0042*/ 	.short	0x0000
        /*0044*/ 	.byte	0x00, 0xf5, 0x21, 0x00


	//----- nvinfo : EIATTR_SPARSE_MMA_MASK
	.align		4
.L_18:
        /*0048*/ 	.byte	0x03, 0x50
        /*004a*/ 	.short	0x0000


	//----- nvinfo : EIATTR_MAXREG_COUNT
	.align		4
        /*004c*/ 	.byte	0x03, 0x1b
        /*004e*/ 	.short	0x00ff


	//----- nvinfo : EIATTR_EXTERNS
	.align		4
        /*0050*/ 	.byte	0x04, 0x0f
        /*0052*/ 	.short	(.L_20 - .L_19)


	//   ....[0]....
	.align		4
.L_19:
        /*0054*/ 	.word	index@(vprintf)


	//----- nvinfo : EIATTR_MERCURY_ISA_VERSION
	.align		4
.L_20:
        /*0058*/ 	.byte	0x03, 0x5f
        /*005a*/ 	.short	0x0101


	//----- nvinfo : EIATTR_VRC_CTA_INIT_COUNT
	.align		4
        /*005c*/ 	.byte	0x02, 0x4a
	.zero		1
	.zero		1


	//----- nvinfo : EIATTR_SYSCALL_OFFSETS
	.align		4
        /*0060*/ 	.byte	0x04, 0x46
        /*0062*/ 	.short	(.L_22 - .L_21)


	//   ....[0]....
.L_21:
        /*0064*/ 	.word	0x000009b0


	//----- nvinfo : EIATTR_EXIT_INSTR_OFFSETS
	.align		4
.L_22:
        /*0068*/ 	.byte	0x04, 0x1c
        /*006a*/ 	.short	(.L_24 - .L_23)


	//   ....[0]....
.L_23:
        /*006c*/ 	.word	0x00000830


	//   ....[1]....
        /*0070*/ 	.word	0x00000ad0


	//   ....[2]....
        /*0074*/ 	.word	0x00000b40


	//   ....[3]....
        /*0078*/ 	.word	0x00000c20


	//   ....[4]....
        /*007c*/ 	.word	0x00000c90


	//----- nvinfo : EIATTR_CRS_STACK_SIZE
	.align		4
.L_24:
        /*0080*/ 	.byte	0x04, 0x1e
        /*0082*/ 	.short	(.L_26 - .L_25)
.L_25:
        /*0084*/ 	.word	0x00000000


	//----- nvinfo : EIATTR_CBANK_PARAM_SIZE
	.align		4
.L_26:
        /*0088*/ 	.byte	0x03, 0x19
        /*008a*/ 	.short	0x0018


	//----- nvinfo : EIATTR_PARAM_CBANK
	.align		4
        /*008c*/ 	.byte	0x04, 0x0a
        /*008e*/ 	.short	(.L_28 - .L_27)
	.align		4
.L_27:
        /*0090*/ 	.word	index@(.nv.constant0._Z11bitonicSortPmmii)
        /*0094*/ 	.short	0x0380
        /*0096*/ 	.short	0x0018


	//----- nvinfo : EIATTR_SW_WAR
	.align		4
.L_28:
        /*0098*/ 	.byte	0x04, 0x36
        /*009a*/ 	.short	(.L_30 - .L_29)
.L_29:
        /*009c*/ 	.word	0x00000008
.L_30:


//--------------------- .nv.callgraph             --------------------------
	.section	.nv.callgraph,"",@"SHT_CUDA_CALLGRAPH"
	.align	4
	.sectionentsize	8
	.align		4
        /*0000*/ 	.word	0x00000000
	.align		4
        /*0004*/ 	.word	0xffffffff
	.align		4
        /*0008*/ 	.word	index@(_Z11bitonicSortPmmii)
	.align		4
        /*000c*/ 	.word	index@(vprintf)
	.align		4
        /*0010*/ 	.word	0x00000000
	.align		4
        /*0014*/ 	.word	0xfffffffe
	.align		4
        /*0018*/ 	.word	0x00000000
	.align		4
        /*001c*/ 	.word	0xfffffffd
	.align		4
        /*0020*/ 	.word	0x00000000
	.align		4
        /*0024*/ 	.word	0xfffffffc


//--------------------- .nv.constant4             --------------------------
	.section	.nv.constant4,"a",@progbits
	.align	8
	.align		8
.nv.constant4:
        /*0000*/ 	.dword	vprintf
	.align		8
        /*0008*/ 	.dword	$str


//--------------------- .text._Z11bitonicSortPmmii --------------------------
	.section	.text._Z11bitonicSortPmmii,"ax",@progbits
	.align	128
        .global         _Z11bitonicSortPmmii
        .type           _Z11bitonicSortPmmii,@function
        .size           _Z11bitonicSortPmmii,(.L_x_10 - _Z11bitonicSortPmmii)
        .other          _Z11bitonicSortPmmii,@"STO_CUDA_ENTRY STV_DEFAULT"
_Z11bitonicSortPmmii:
.text._Z11bitonicSortPmmii:
[----:B------:R-:W0:Y:S01]  /*0000*/  LDC R1, c[0x0][0x37c] ;  /* 0x0000df00ff017b82 */ /* 0x000e220000000800 */
[----:B------:R-:W1:Y:S01]  /*0010*/  S2R R8, SR_CTAID.X ;  /* 0x0000000000087919 */ /* 0x000e620000002500 */
[----:B------:R-:W2:Y:S01]  /*0020*/  LDCU UR10, c[0x0][0x390] ;  /* 0x00007200ff0a77ac */ /* 0x000ea20008000800 */
[----:B0-----:R-:W-:Y:S01]  /*0030*/  VIADD R1, R1, 0xffffffd0 ;  /* 0xffffffd001017836 */ /* 0x001fe20000000000 */
[----:B------:R-:W1:Y:S01]  /*0040*/  S2R R9, SR_TID.X ;  /* 0x0000000000097919 */ /* 0x000e620000002100 */
[----:B------:R-:W0:Y:S01]  /*0050*/  LDCU UR4, c[0x0][0x2f8] ;  /* 0x00005f00ff0477ac */ /* 0x000e220008000800 */
[----:B------:R-:W3:Y:S01]  /*0060*/  LDCU UR5, c[0x0][0x2fc] ;  /* 0x00005f80ff0577ac */ /* 0x000ee20008000800 */
[----:B------:R-:W1:Y:S01]  /*0070*/  LDCU UR6, c[0x0][0x360] ;  /* 0x00006c00ff0677ac */ /* 0x000e620008000800 */
[----:B------:R-:W-:Y:S01]  /*0080*/  UMOV UR8, 0x1 ;  /* 0x0000000100087882 */ /* 0x000fe20000000000 */
[----:B--2---:R-:W-:Y:S01]  /*0090*/  UISETP.NE.AND UP0, UPT, UR10, URZ, UPT ;  /* 0x000000ff0a00728c */ /* 0x004fe2000bf05270 */
[----:B0-----:R-:W-:Y:S01]  /*00a0*/  IADD3 R6, P0, PT, R1, UR4, RZ ;  /* 0x0000000401067c10 */ /* 0x001fe2000ff1e0ff */
[----:B------:R-:W-:-:S04]  /*00b0*/  UMOV UR4, URZ ;  /* 0x000000ff00047c82 */ /* 0x000fc80008000000 */
[----:B---3--:R-:W-:Y:S02]  /*00c0*/  IMAD.X R7, RZ, RZ, UR5, P0 ;  /* 0x00000005ff077e24 */ /* 0x008fe400080e06ff */
[----:B-1----:R-:W-:Y:S01]  /*00d0*/  IMAD R16, R8, UR6, R9 ;  /* 0x0000000608107c24 */ /* 0x002fe2000f8e0209 */
[----:B------:R-:W-:Y:S06]  /*00e0*/  BRA.U !UP0, `(.L_x_0) ;  /* 0x0000000108447547 */ /* 0x000fec000b800000 */
[----:B------:R-:W0:Y:S01]  /*00f0*/  LDCU UR9, c[0x0][0x390] ;  /* 0x00007200ff0977ac */ /* 0x000e220008000800 */
[----:B------:R-:W-:Y:S01]  /*0100*/  USHF.R.S32.HI UR10, URZ, 0x1f, UR10 ;  /* 0x0000001fff0a7899 */ /* 0x000fe2000801140a */
[----:B------:R-:W-:Y:S01]  /*0110*/  UMOV UR11, 0x2 ;  /* 0x00000002000b7882 */ /* 0x000fe20000000000 */
[----:B------:R-:W-:-:S10]  /*0120*/  UMOV UR8, 0x1 ;  /* 0x0000000100087882 */ /* 0x000fd40000000000 */
.L_x_1:
[----:B0-----:R-:W-:Y:S02]  /*0130*/  ULOP3.LUT UR5, UR9, 0x1, URZ, 0xc0, !UPT ;  /* 0x0000000109057892 */ /* 0x001fe4000f8ec0ff */
[----:B------:R-:W-:Y:S02]  /*0140*/  USHF.R.U32.HI UR6, URZ, 0x1, UR10 ;  /* 0x00000001ff067899 */ /* 0x000fe4000801160a */
[----:B------:R-:W-:Y:S02]  /*0150*/  UISETP.NE.U32.AND UP0, UPT, UR5, 0x1, UPT ;  /* 0x000000010500788c */ /* 0x000fe4000bf05070 */
[----:B------:R-:W-:Y:S02]  /*0160*/  USHF.R.U64 UR5, UR9, 0x1, UR10 ;  /* 0x0000000109057899 */ /* 0x000fe4000800120a */
[----:B------:R-:W-:-:S04]  /*0170*/  UISETP.NE.U32.AND.EX UP0, UPT, URZ, URZ, UPT, UP0 ;  /* 0x000000ffff00728c */ /* 0x000fc8000bf05100 */
[----:B------:R-:W-:Y:S02]  /*0180*/  USEL UR7, UR11, 0x1, !UP0 ;  /* 0x000000010b077887 */ /* 0x000fe4000c000000 */
[----:B------:R-:W-:Y:S02]  /*0190*/  UISETP.GT.U32.AND UP0, UPT, UR9, 0x1, UPT ;  /* 0x000000010900788c */ /* 0x000fe4000bf04070 */
[----:B------:R-:W-:Y:S02]  /*01a0*/  UIMAD UR8, UR7, UR8, URZ ;  /* 0x00000008070872a4 */ /* 0x000fe4000f8e02ff */
[----:B------:R-:W-:Y:S02]  /*01b0*/  UISETP.GT.U32.AND.EX UP0, UPT, UR10, URZ, UPT, UP0 ;  /* 0x000000ff0a00728c */ /* 0x000fe4000bf04100 */
[----:B------:R-:W-:Y:S01]  /*01c0*/  UIMAD UR11, UR11, UR11, URZ ;  /* 0x0000000b0b0b72a4 */ /* 0x000fe2000f8e02ff */
[----:B------:R-:W-:Y:S01]  /*01d0*/  UMOV UR9, UR5 ;  /* 0x0000000500097c82 */ /* 0x000fe20008000000 */
[----:B------:R-:W-:-:S05]  /*01e0*/  UMOV UR10, UR6 ;  /* 0x00000006000a7c82 */ /* 0x000fca0008000000 */
[----:B------:R-:W-:Y:S05]  /*01f0*/  BRA.U UP0, `(.L_x_1) ;  /* 0xfffffffd00cc7547 */ /* 0x000fea000b83ffff */
.L_x_0:
[----:B------:R-:W0:Y:S01]  /*0200*/  LDCU UR5, c[0x0][0x394] ;  /* 0x00007280ff0577ac */ /* 0x000e220008000800 */
[----:B------:R-:W-:Y:S02]  /*0210*/  IMAD.MOV.U32 R2, RZ, RZ, 0x1 ;  /* 0x00000001ff027424 */ /* 0x000fe400078e00ff */
[----:B------:R-:W-:Y:S01]  /*0220*/  IMAD.MOV.U32 R12, RZ, RZ, RZ ;  /* 0x000000ffff0c7224 */ /* 0x000fe200078e00ff */
[----:B0-----:R-:W-:-:S04]  /*0230*/  UIADD3 UR5, UPT, UPT, UR5, -0x1, URZ ;  /* 0xffffffff05057890 */ /* 0x001fc8000fffe0ff */
[----:B------:R-:W-:-:S09]  /*0240*/  UISETP.NE.AND UP0, UPT, UR5, URZ, UPT ;  /* 0x000000ff0500728c */ /* 0x000fd2000bf05270 */
[----:B------:R-:W-:Y:S05]  /*0250*/  BRA.U !UP0, `(.L_x_2) ;  /* 0x0000000108687547 */ /* 0x000fea000b800000 */
[----:B------:R-:W-:Y:S02]  /*0260*/  USHF.R.S32.HI UR6, URZ, 0x1f, UR5 ;  /* 0x0000001fff067899 */ /* 0x000fe40008011405 */
[----:B------:R-:W-:Y:S01]  /*0270*/  IMAD.U32 R0, RZ, RZ, UR5 ;  /* 0x00000005ff007e24 */ /* 0x000fe2000f8e00ff */
[----:B------:R-:W-:Y:S01]  /*0280*/  CS2R R12, SRZ ;  /* 0x00000000000c7805 */ /* 0x000fe2000001ff00 */
[----:B------:R-:W-:Y:S02]  /*0290*/  IMAD.MOV.U32 R10, RZ, RZ, 0x2 ;  /* 0x00000002ff0a7424 */ /* 0x000fe400078e00ff */
[----:B------:R-:W-:Y:S01]  /*02a0*/  IMAD.MOV.U32 R2, RZ, RZ, 0x1 ;  /* 0x00000001ff027424 */ /* 0x000fe200078e00ff */
[----:B------:R-:W-:-:S07]  /*02b0*/  MOV R15, UR6 ;  /* 0x00000006000f7c02 */ /* 0x000fce0008000f00 */
.L_x_3:
[----:B------:R-:W-:Y:S01]  /*02c0*/  LOP3.LUT R3, R0, 0x1, RZ, 0xc0, !PT ;  /* 0x0000000100037812 */ /* 0x000fe200078ec0ff */
[-C--:B------:R-:W-:Y:S02]  /*02d0*/  IMAD R11, R13, R10.reuse, RZ ;  /* 0x0000000a0d0b7224 */ /* 0x080fe400078e02ff */
[----:B------:R-:W-:Y:S01]  /*02e0*/  IMAD.WIDE.U32 R4, R10, R10, RZ ;  /* 0x0000000a0a047225 */ /* 0x000fe200078e00ff */
[----:B------:R-:W-:-:S04]  /*02f0*/  ISETP.NE.U32.AND P0, PT, R3, 0x1, PT ;  /* 0x000000010300780c */ /* 0x000fc80003f05070 */
[----:B------:R-:W-:-:S04]  /*0300*/  ISETP.NE.U32.AND.EX P0, PT, RZ, RZ, PT, P0 ;  /* 0x000000ffff00720c */ /* 0x000fc80003f05100 */
[----:B------:R-:W-:Y:S01]  /*0310*/  SEL R3, R13, RZ, !P0 ;  /* 0x000000ff0d037207 */ /* 0x000fe20004000000 */
[C---:B------:R-:W-:Y:S01]  /*0320*/  IMAD R13, R10.reuse, R13, R11 ;  /* 0x0000000d0a0d7224 */ /* 0x040fe200078e020b */
[----:B------:R-:W-:Y:S01]  /*0330*/  SEL R11, R10, 0x1, !P0 ;  /* 0x000000010a0b7807 */ /* 0x000fe20004000000 */
[----:B------:R-:W-:Y:S01]  /*0340*/  IMAD.MOV.U32 R10, RZ, RZ, R4 ;  /* 0x000000ffff0a7224 */ /* 0x000fe200078e0004 */
[C---:B------:R-:W-:Y:S01]  /*0350*/  ISETP.GT.U32.AND P0, PT, R0.reuse, 0x1, PT ;  /* 0x000000010000780c */ /* 0x040fe20003f04070 */
[-C--:B------:R-:W-:Y:S01]  /*0360*/  IMAD R14, R3, R2.reuse, RZ ;  /* 0x00000002030e7224 */ /* 0x080fe200078e02ff */
[--C-:B------:R-:W-:Y:S01]  /*0370*/  SHF.R.U32.HI R4, RZ, 0x1, R15.reuse ;  /* 0x00000001ff047819 */ /* 0x100fe2000001160f */
[----:B------:R-:W-:Y:S01]  /*0380*/  IMAD.WIDE.U32 R2, R11, R2, RZ ;  /* 0x000000020b027225 */ /* 0x000fe200078e00ff */
[----:B------:R-:W-:Y:S02]  /*0390*/  ISETP.GT.U32.AND.EX P0, PT, R15, RZ, PT, P0 ;  /* 0x000000ff0f00720c */ /* 0x000fe40003f04100 */
[----:B------:R-:W-:Y:S01]  /*03a0*/  SHF.R.U64 R0, R0, 0x1, R15 ;  /* 0x0000000100007819 */ /* 0x000fe2000000120f */
[----:B------:R-:W-:-:S02]  /*03b0*/  IMAD R11, R12, R11, R14 ;  /* 0x0000000b0c0b7224 */ /* 0x000fc400078e020e */
[----:B------:R-:W-:Y:S02]  /*03c0*/  IMAD.IADD R13, R5, 0x1, R13 ;  /* 0x00000001050d7824 */ /* 0x000fe400078e020d */
[----:B------:R-:W-:Y:S02]  /*03d0*/  IMAD.IADD R12, R3, 0x1, R11 ;  /* 0x00000001030c7824 */ /* 0x000fe400078e020b */
[----:B------:R-:W-:-:S04]  /*03e0*/  IMAD.MOV.U32 R15, RZ, RZ, R4 ;  /* 0x000000ffff0f7224 */ /* 0x000fc800078e0004 */
[----:B------:R-:W-:Y:S05]  /*03f0*/  @P0 BRA `(.L_x_3) ;  /* 0xfffffffc00b00947 */ /* 0x000fea000383ffff */
.L_x_2:
[----:B------:R-:W-:-:S13]  /*0400*/  ISETP.NE.U32.AND P0, PT, R12, RZ, PT ;  /* 0x000000ff0c00720c */ /* 0x000fda0003f05070 */
[----:B------:R-:W-:Y:S05]  /*0410*/  @P0 BRA `(.L_x_4) ;  /* 0x00000000004c0947 */ /* 0x000fea0003800000 */
[----:B------:R-:W0:Y:S01]  /*0420*/  I2F.U32.RP R0, R2 ;  /* 0x0000000200007306 */ /* 0x000e220000209000 */
[----:B------:R-:W-:-:S07]  /*0430*/  ISETP.NE.U32.AND P2, PT, R2, RZ, PT ;  /* 0x000000ff0200720c */ /* 0x000fce0003f45070 */
[----:B0-----:R-:W0:Y:S02]  /*0440*/  MUFU.RCP R0, R0 ;  /* 0x0000000000007308 */ /* 0x001e240000001000 */
[----:B0-----:R-:W-:-:S06]  /*0450*/  VIADD R4, R0, 0xffffffe ;  /* 0x0ffffffe00047836 */ /* 0x001fcc0000000000 */
[----:B------:R0:W1:Y:S02]  /*0460*/  F2I.FTZ.U32.TRUNC.NTZ R5, R4 ;  /* 0x0000000400057305 */ /* 0x000064000021f000 */
[----:B0-----:R-:W-:Y:S02]  /*0470*/  HFMA2 R4, -RZ, RZ, 0, 0 ;  /* 0x00000000ff047431 */ /* 0x001fe400000001ff */
[----:B-1----:R-:W-:-:S04]  /*0480*/  IMAD.MOV R3, RZ, RZ, -R5 ;  /* 0x000000ffff037224 */ /* 0x002fc800078e0a05 */
[----:B------:R-:W-:-:S04]  /*0490*/  IMAD R3, R3, R2, RZ ;  /* 0x0000000203037224 */ /* 0x000fc800078e02ff */
[----:B------:R-:W-:-:S06]  /*04a0*/  IMAD.HI.U32 R5, R5, R3, R4 ;  /* 0x0000000305057227 */ /* 0x000fcc00078e0004 */
[----:B------:R-:W-:-:S04]  /*04b0*/  IMAD.HI.U32 R3, R5, UR8, RZ ;  /* 0x0000000805037c27 */ /* 0x000fc8000f8e00ff */
[----:B------:R-:W-:-:S04]  /*04c0*/  IMAD.MOV R5, RZ, RZ, -R3 ;  /* 0x000000ffff057224 */ /* 0x000fc800078e0a03 */
[----:B------:R-:W-:-:S05]  /*04d0*/  IMAD R5, R2, R5, UR8 ;  /* 0x0000000802057e24 */ /* 0x000fca000f8e0205 */
[----:B------:R-:W-:-:S13]  /*04e0*/  ISETP.GE.U32.AND P0, PT, R5, R2, PT ;  /* 0x000000020500720c */ /* 0x000fda0003f06070 */
[----:B------:R-:W-:Y:S02]  /*04f0*/  @P0 IMAD.IADD R5, R5, 0x1, -R2 ;  /* 0x0000000105050824 */ /* 0x000fe400078e0a02 */
[----:B------:R-:W-:-:S03]  /*0500*/  @P0 VIADD R3, R3, 0x1 ;  /* 0x0000000103030836 */ /* 0x000fc60000000000 */
[----:B------:R-:W-:-:S13]  /*0510*/  ISETP.GE.U32.AND P1, PT, R5, R2, PT ;  /* 0x000000020500720c */ /* 0x000fda0003f26070 */
[----:B------:R-:W-:Y:S01]  /*0520*/  @P1 VIADD R3, R3, 0x1 ;  /* 0x0000000103031836 */ /* 0x000fe20000000000 */
[----:B------:R-:W-:Y:S01]  /*0530*/  @!P2 LOP3.LUT R3, RZ, R2, RZ, 0x33, !PT ;  /* 0x00000002ff03a212 */ /* 0x000fe200078e33ff */
[----:B------:R-:W-:Y:S06]  /*0540*/  BRA `(.L_x_5) ;  /* 0x0000000000187947 */ /* 0x000fec0003800000 */
.L_x_4:
[----:B------:R-:W-:Y:S01]  /*0550*/  IMAD.MOV.U32 R4, RZ, RZ, R2 ;  /* 0x000000ffff047224 */ /* 0x000fe200078e0002 */
[----:B------:R-:W-:Y:S01]  /*0560*/  MOV R2, UR8 ;  /* 0x0000000800027c02 */ /* 0x000fe20008000f00 */
[----:B------:R-:W-:Y:S01]  /*0570*/  IMAD.MOV.U32 R3, RZ, RZ, R12 ;  /* 0x000000ffff037224 */ /* 0x000fe200078e000c */
[----:B------:R-:W-:-:S07]  /*0580*/  MOV R0, 0x5a0 ;  /* 0x000005a000007802 */ /* 0x000fce0000000f00 */
[----:B------:R-:W-:Y:S05]  /*0590*/  CALL.REL.NOINC `($__internal_0_$__cuda_sm20_div_u64) ;  /* 0x0000000400c07944 */ /* 0x000fea0003c00000 */
[----:B------:R-:W-:-:S07]  /*05a0*/  IMAD.MOV.U32 R3, RZ, RZ, R4 ;  /* 0x000000ffff037224 */ /* 0x000fce00078e0004 */
.L_x_5:
[----:B------:R-:W0:Y:S01]  /*05b0*/  I2F.U32.RP R0, R3 ;  /* 0x0000000300007306 */ /* 0x000e220000209000 */
[----:B------:R-:W1:Y:S01]  /*05c0*/  LDCU.64 UR4, c[0x0][0x388] ;  /* 0x00007100ff0477ac */ /* 0x000e620008000a00 */
[----:B------:R-:W-:Y:S02]  /*05d0*/  ISETP.NE.U32.AND P1, PT, R3, RZ, PT ;  /* 0x000000ff0300720c */ /* 0x000fe40003f25070 */
[----:B------:R-:W-:-:S04]  /*05e0*/  ISETP.NE.U32.AND P3, PT, RZ, UR8, PT ;  /* 0x00000008ff007c0c */ /* 0x000fc8000bf65070 */
[----:B------:R-:W2:Y:S08]  /*05f0*/  I2F.U32.RP R2, UR8 ;  /* 0x0000000800027d06 */ /* 0x000eb00008209000 */
[----:B0-----:R-:W0:Y:S08]  /*0600*/  MUFU.RCP R0, R0 ;  /* 0x0000000000007308 */ /* 0x001e300000001000 */
[----:B--2---:R-:W2:Y:S01]  /*0610*/  MUFU.RCP R2, R2 ;  /* 0x0000000200027308 */ /* 0x004ea20000001000 */
[----:B0-----:R-:W-:-:S07]  /*0620*/  VIADD R10, R0, 0xffffffe ;  /* 0x0ffffffe000a7836 */ /* 0x001fce0000000000 */
[----:B------:R0:W3:Y:S01]  /*0630*/  F2I.FTZ.U32.TRUNC.NTZ R11, R10 ;  /* 0x0000000a000b7305 */ /* 0x0000e2000021f000 */
[----:B--2---:R-:W-:-:S07]  /*0640*/  VIADD R4, R2, 0xffffffe ;  /* 0x0ffffffe02047836 */ /* 0x004fce0000000000 */
[----:B------:R2:W4:Y:S01]  /*0650*/  F2I.FTZ.U32.TRUNC.NTZ R5, R4 ;  /* 0x0000000400057305 */ /* 0x000522000021f000 */
[----:B0-----:R-:W-:Y:S02]  /*0660*/  IMAD.MOV.U32 R10, RZ, RZ, RZ ;  /* 0x000000ffff0a7224 */ /* 0x001fe400078e00ff */
[----:B---3--:R-:W-:Y:S02]  /*0670*/  IMAD.MOV R12, RZ, RZ, -R11 ;  /* 0x000000ffff0c7224 */ /* 0x008fe400078e0a0b */
[----:B--2---:R-:W-:Y:S02]  /*0680*/  IMAD.MOV.U32 R4, RZ, RZ, RZ ;  /* 0x000000ffff047224 */ /* 0x004fe400078e00ff */
[----:B------:R-:W-:-:S04]  /*0690*/  IMAD R13, R12, R3, RZ ;  /* 0x000000030c0d7224 */ /* 0x000fc800078e02ff */
[----:B------:R-:W-:Y:S01]  /*06a0*/  IMAD.HI.U32 R11, R11, R13, R10 ;  /* 0x0000000d0b0b7227 */ /* 0x000fe200078e000a */
[----:B----4-:R-:W-:-:S05]  /*06b0*/  IADD3 R13, PT, PT, RZ, -R5, RZ ;  /* 0x80000005ff0d7210 */ /* 0x010fca0007ffe0ff */
[----:B------:R-:W-:-:S04]  /*06c0*/  IMAD.HI.U32 R11, R11, R16, RZ ;  /* 0x000000100b0b7227 */ /* 0x000fc800078e00ff */
[----:B------:R-:W-:Y:S02]  /*06d0*/  IMAD R13, R13, UR8, RZ ;  /* 0x000000080d0d7c24 */ /* 0x000fe4000f8e02ff */
[----:B------:R-:W-:Y:S02]  /*06e0*/  IMAD.MOV R11, RZ, RZ, -R11 ;  /* 0x000000ffff0b7224 */ /* 0x000fe400078e0a0b */
[----:B------:R-:W-:-:S04]  /*06f0*/  IMAD.HI.U32 R5, R5, R13, R4 ;  /* 0x0000000d05057227 */ /* 0x000fc800078e0004 */
[----:B------:R-:W-:Y:S02]  /*0700*/  IMAD R0, R3, R11, R16 ;  /* 0x0000000b03007224 */ /* 0x000fe400078e0210 */
[----:B------:R-:W-:-:S03]  /*0710*/  IMAD.HI.U32 R5, R5, R16, RZ ;  /* 0x0000001005057227 */ /* 0x000fc600078e00ff */
[----:B------:R-:W-:Y:S01]  /*0720*/  ISETP.GE.U32.AND P0, PT, R0, R3, PT ;  /* 0x000000030000720c */ /* 0x000fe20003f06070 */
[----:B------:R-:W-:-:S04]  /*0730*/  IMAD.MOV R11, RZ, RZ, -R5 ;  /* 0x000000ffff0b7224 */ /* 0x000fc800078e0a05 */
[----:B------:R-:W-:-:S05]  /*0740*/  IMAD R2, R11, UR8, R16 ;  /* 0x000000080b027c24 */ /* 0x000fca000f8e0210 */
[----:B------:R-:W-:-:S03]  /*0750*/  ISETP.GE.U32.AND P4, PT, R2, UR8, PT ;  /* 0x0000000802007c0c */ /* 0x000fc6000bf86070 */
[----:B------:R-:W-:-:S05]  /*0760*/  @P0 IMAD.IADD R0, R0, 0x1, -R3 ;  /* 0x0000000100000824 */ /* 0x000fca00078e0a03 */
[----:B------:R-:W-:-:S05]  /*0770*/  ISETP.GE.U32.AND P0, PT, R0, R3, PT ;  /* 0x000000030000720c */ /* 0x000fca0003f06070 */
[----:B------:R-:W-:Y:S02]  /*0780*/  @P4 VIADD R2, R2, -UR8 ;  /* 0x8000000802024c36 */ /* 0x000fe40008000000 */
[----:B------:R-:W-:-:S03]  /*0790*/  @P4 VIADD R5, R5, 0x1 ;  /* 0x0000000105054836 */ /* 0x000fc60000000000 */
[----:B------:R-:W-:Y:S02]  /*07a0*/  ISETP.GE.U32.AND P2, PT, R2, UR8, PT ;  /* 0x0000000802007c0c */ /* 0x000fe4000bf46070 */
[----:B------:R-:W-:Y:S02]  /*07b0*/  SHF.R.U32.HI R2, RZ, 0x1, R3 ;  /* 0x00000001ff027819 */ /* 0x000fe40000011603 */
[-C--:B------:R-:W-:Y:S02]  /*07c0*/  @P0 IADD3 R0, PT, PT, R0, -R3.reuse, RZ ;  /* 0x8000000300000210 */ /* 0x080fe40007ffe0ff */
[----:B------:R-:W-:Y:S02]  /*07d0*/  @!P1 LOP3.LUT R0, RZ, R3, RZ, 0x33, !PT ;  /* 0x00000003ff009212 */ /* 0x000fe400078e33ff */
[----:B-1----:R-:W-:Y:S02]  /*07e0*/  ISETP.GE.U32.AND P1, PT, R16, UR4, PT ;  /* 0x0000000410007c0c */ /* 0x002fe4000bf26070 */
[----:B------:R-:W-:-:S03]  /*07f0*/  ISETP.GE.U32.AND P0, PT, R0, R2, PT ;  /* 0x000000020000720c */ /* 0x000fc60003f06070 */
[----:B------:R-:W-:Y:S01]  /*0800*/  @P2 VIADD R5, R5, 0x1 ;  /* 0x0000000105052836 */ /* 0x000fe20000000000 */
[----:B------:R-:W-:Y:S02]  /*0810*/  ISETP.GE.U32.OR.EX P0, PT, RZ, UR5, P0, P1 ;  /* 0x00000005ff007c0c */ /* 0x000fe40008706510 */
[----:B------:R-:W-:-:S11]  /*0820*/  @!P3 LOP3.LUT R5, RZ, UR8, RZ, 0x33, !PT ;  /* 0x00000008ff05bc12 */ /* 0x000fd6000f8e33ff */
[----:B------:R-:W-:Y:S05]  /*0830*/  @P0 EXIT ;  /* 0x000000000000094d */ /* 0x000fea0003800000 */
[----:B------:R-:W-:Y:S01]  /*0840*/  IADD3 R12, P1, PT, R16, R2, RZ ;  /* 0x00000002100c7210 */ /* 0x000fe20007f3e0ff */
[----:B------:R-:W-:Y:S01]  /*0850*/  BSSY.RECONVERGENT B6, `(.L_x_6) ;  /* 0x0000017000067945 */ /* 0x000fe20003800200 */
[----:B------:R-:W-:Y:S02]  /*0860*/  LOP3.LUT R18, R5, 0x1, RZ, 0xc0, !PT ;  /* 0x0000000105127812 */ /* 0x000fe400078ec0ff */
[----:B------:R-:W-:Y:S01]  /*0870*/  ISETP.GT.U32.AND P0, PT, R12, UR4, PT ;  /* 0x000000040c007c0c */ /* 0x000fe2000bf04070 */
[----:B------:R-:W-:-:S05]  /*0880*/  IMAD.X R13, RZ, RZ, RZ, P1 ;  /* 0x000000ffff0d7224 */ /* 0x000fca00008e06ff */
[----:B------:R-:W-:-:S13]  /*0890*/  ISETP.GT.U32.AND.EX P0, PT, R13, UR5, PT, P0 ;  /* 0x000000050d007c0c */ /* 0x000fda000bf04100 */
[----:B------:R-:W-:Y:S05]  /*08a0*/  @!P0 BRA `(.L_x_7) ;  /* 0x0000000000448947 */ /* 0x000fea0003800000 */
[----:B------:R-:W0:Y:S01]  /*08b0*/  LDC.64 R20, c[0x0][0x390] ;  /* 0x0000e400ff147b82 */ /* 0x000e220000000a00 */
[----:B------:R-:W-:Y:S01]  /*08c0*/  LOP3.LUT R15, R18, 0x1, RZ, 0x3c, !PT ;  /* 0x00000001120f7812 */ /* 0x000fe200078e3cff */
[----:B------:R-:W-:Y:S01]  /*08d0*/  IMAD.MOV.U32 R14, RZ, RZ, 0x1 ;  /* 0x00000001ff0e7424 */ /* 0x000fe200078e00ff */
[----:B------:R-:W-:Y:S01]  /*08e0*/  MOV R0, 0x0 ;  /* 0x0000000000007802 */ /* 0x000fe20000000f00 */
[----:B------:R-:W-:Y:S01]  /*08f0*/  IMAD.MOV.U32 R17, RZ, RZ, RZ ;  /* 0x000000ffff117224 */ /* 0x000fe200078e00ff */
[----:B------:R1:W-:Y:S01]  /*0900*/  STL.64 [R1+0x8], R8 ;  /* 0x0000080801007387 */ /* 0x0003e20000100a00 */
[----:B------:R-:W2:Y:S02]  /*0910*/  LDCU.64 UR4, c[0x4][0x8] ;  /* 0x01000100ff0477ac */ /* 0x000ea40008000a00 */
[----:B------:R1:W3:Y:S01]  /*0920*/  LDC.64 R10, c[0x4][R0] ;  /* 0x01000000000a7b82 */ /* 0x0002e20000000a00 */
[----:B------:R1:W-:Y:S04]  /*0930*/  STL.64 [R1+0x18], R12 ;  /* 0x0000180c01007387 */ /* 0x0003e80000100a00 */
[----:B------:R1:W-:Y:S04]  /*0940*/  STL.64 [R1+0x20], R14 ;  /* 0x0000200e01007387 */ /* 0x0003e80000100a00 */
[----:B------:R1:W-:Y:S04]  /*0950*/  STL.64 [R1+0x10], R16 ;  /* 0x0000101001007387 */ /* 0x0003e80000100a00 */
[----:B------:R1:W-:Y:S01]  /*0960*/  STL [R1+0x28], R2 ;  /* 0x0000280201007387 */ /* 0x0003e20000100800 */
[----:B--2---:R-:W-:-:S03]  /*0970*/  MOV R4, UR4 ;  /* 0x0000000400047c02 */ /* 0x004fc60008000f00 */
[----:B0-----:R1:W-:Y:S01]  /*0980*/  STL.64 [R1], R20 ;  /* 0x0000001401007387 */ /* 0x0013e20000100a00 */
[----:B------:R-:W-:-:S07]  /*0990*/  IMAD.U32 R5, RZ, RZ, UR5 ;  /* 0x00000005ff057e24 */ /* 0x000fce000f8e00ff */
[----:B-1----:R-:W-:-:S07]  /*09a0*/  LEPC R20, `(.L_x_7) ;  /* 0x000000001014794e */ /* 0x002fce0000000000 */
[----:B---3--:R-:W-:Y:S05]  /*09b0*/  CALL.ABS.NOINC R10 ;  /* 0x000000000a007343 */ /* 0x008fea0003c00000 */
.L_x_7:
[----:B------:R-:W-:Y:S05]  /*09c0*/  BSYNC.RECONVERGENT B6 ;  /* 0x0000000000067941 */ /* 0x000fea0003800200 */
.L_x_6:
[----:B------:R-:W0:Y:S01]  /*09d0*/  LDC.64 R10, c[0x0][0x358] ;  /* 0x0000d600ff0a7b82 */ /* 0x000e220000000a00 */
[----:B------:R-:W-:-:S13]  /*09e0*/  ISETP.NE.AND P0, PT, R18, RZ, PT ;  /* 0x000000ff1200720c */ /* 0x000fda0003f05270 */
[----:B------:R-:W-:Y:S05]  /*09f0*/  @P0 BRA `(.L_x_8) ;  /* 0x0000000000540947 */ /* 0x000fea0003800000 */
[----:B------:R-:W1:Y:S01]  /*0a00*/  LDCU.64 UR4, c[0x0][0x380] ;  /* 0x00007000ff0477ac */ /* 0x000e620008000a00 */
[C---:B0-----:R-:W-:Y:S02]  /*0a10*/  R2UR UR6, R10.reuse ;  /* 0x000000000a0672ca */ /* 0x041fe400000e0000 */
[C---:B------:R-:W-:Y:S02]  /*0a20*/  R2UR UR7, R11.reuse ;  /* 0x000000000b0772ca */ /* 0x040fe400000e0000 */
[----:B------:R-:W-:Y:S02]  /*0a30*/  R2UR UR8, R10 ;  /* 0x000000000a0872ca */ /* 0x000fe400000e0000 */
[----:B------:R-:W-:Y:S02]  /*0a40*/  R2UR UR9, R11 ;  /* 0x000000000b0972ca */ /* 0x000fe400000e0000 */
[----:B-1----:R-:W-:-:S04]  /*0a50*/  LEA R4, P0, R16, UR4, 0x3 ;  /* 0x0000000410047c11 */ /* 0x002fc8000f8018ff */
[----:B------:R-:W-:Y:S02]  /*0a60*/  LEA.HI.X R5, R16, UR5, RZ, 0x3, P0 ;  /* 0x0000000510057c11 */ /* 0x000fe400080f1cff */
[----:B------:R-:W-:-:S04]  /*0a70*/  LEA R6, P0, R2, R4, 0x3 ;  /* 0x0000000402067211 */ /* 0x000fc800078018ff */
[----:B------:R-:W-:Y:S02]  /*0a80*/  LEA.HI.X R7, R2, R5, RZ, 0x3, P0 ;  /* 0x0000000502077211 */ /* 0x000fe400000f1cff */
[----:B------:R-:W2:Y:S04]  /*0a90*/  LDG.E.64 R2, desc[UR6][R4.64] ;  /* 0x0000000604027981 */ /* 0x000ea8000c1e1b00 */
[----:B------:R-:W2:Y:S02]  /*0aa0*/  LDG.E.64 R8, desc[UR8][R6.64] ;  /* 0x0000000806087981 */ /* 0x000ea4000c1e1b00 */
[----:B--2---:R-:W-:-:S04]  /*0ab0*/  ISETP.GT.U32.AND P0, PT, R2, R8, PT ;  /* 0x000000080200720c */ /* 0x004fc80003f04070 */
[----:B------:R-:W-:-:S13]  /*0ac0*/  ISETP.GT.U32.AND.EX P0, PT, R3, R9, PT, P0 ;  /* 0x000000090300720c */ /* 0x000fda0003f04100 */
[----:B------:R-:W-:Y:S05]  /*0ad0*/  @!P0 EXIT ;  /* 0x000000000000894d */ /* 0x000fea0003800000 */
[C---:B------:R-:W-:Y:S02]  /*0ae0*/  R2UR UR4, R10.reuse ;  /* 0x000000000a0472ca */ /* 0x040fe400000e0000 */
[C---:B------:R-:W-:Y:S02]  /*0af0*/  R2UR UR5, R11.reuse ;  /* 0x000000000b0572ca */ /* 0x040fe400000e0000 */
[----:B------:R-:W-:Y:S02]  /*0b00*/  R2UR UR6, R10 ;  /* 0x000000000a0672ca */ /* 0x000fe400000e0000 */
[----:B------:R-:W-:-:S09]  /*0b10*/  R2UR UR7, R11 ;  /* 0x000000000b0772ca */ /* 0x000fd200000e0000 */
[----:B------:R-:W-:Y:S04]  /*0b20*/  STG.E.64 desc[UR4][R4.64], R8 ;  /* 0x0000000804007986 */ /* 0x000fe8000c101b04 */
[----:B------:R-:W-:Y:S01]  /*0b30*/  STG.E.64 desc[UR6][R6.64], R2 ;  /* 0x0000000206007986 */ /* 0x000fe2000c101b06 */
[----:B------:R-:W-:Y:S05]  /*0b40*/  EXIT ;  /* 0x000000000000794d */ /* 0x000fea0003800000 */
.L_x_8:
        /* <DEDUP_REMOVED lines=11> */
[----:B--2---:R-:W-:-:S04]  /*0c00*/  ISETP.GE.U32.AND P0, PT, R2, R4, PT ;  /* 0x000000040200720c */ /* 0x004fc80003f06070 */
[----:B------:R-:W-:-:S13]  /*0c10*/  ISETP.GE.U32.AND.EX P0, PT, R3, R5, PT, P0 ;  /* 0x000000050300720c */ /* 0x000fda0003f06100 */
[----:B------:R-:W-:Y:S05]  /*0c20*/  @P0 EXIT ;  /* 0x000000000000094d */ /* 0x000fea0003800000 */
[C---:B------:R-:W-:Y:S02]  /*0c30*/  R2UR UR4, R10.reuse ;  /* 0x000000000a0472ca */ /* 0x040fe400000e0000 */
[C---:B------:R-:W-:Y:S02]  /*0c40*/  R2UR UR5, R11.reuse ;  /* 0x000000000b0572ca */ /* 0x040fe400000e0000 */
[----:B------:R-:W-:Y:S02]  /*0c50*/  R2UR UR6, R10 ;  /* 0x000000000a0672ca */ /* 0x000fe400000e0000 */
[----:B------:R-:W-:-:S09]  /*0c60*/  R2UR UR7, R11 ;  /* 0x000000000b0772ca */ /* 0x000fd200000e0000 */
[----:B------:R-:W-:Y:S04]  /*0c70*/  STG.E.64 desc[UR4][R6.64], R4 ;  /* 0x0000000406007986 */ /* 0x000fe8000c101b04 */
[----:B------:R-:W-:Y:S01]  /*0c80*/  STG.E.64 desc[UR6][R8.64], R2 ;  /* 0x0000000208007986 */ /* 0x000fe2000c101b06 */
[----:B------:R-:W-:Y:S05]  /*0c90*/  EXIT ;  /* 0x000000000000794d */ /* 0x000fea0003800000 */
        .weak           $__internal_0_$__cuda_sm20_div_u64
        .type           $__internal_0_$__cuda_sm20_div_u64,@function
        .size           $__internal_0_$__cuda_sm20_div_u64,(.L_x_10 - $__internal_0_$__cuda_sm20_div_u64)
$__internal_0_$__cuda_sm20_div_u64:
[----:B------:R-:W-:-:S06]  /*0ca0*/  IMAD.MOV.U32 R5, RZ, RZ, R3 ;  /* 0x000000ffff057224 */ /* 0x000fcc00078e0003 */
[----:B------:R-:W0:Y:S08]  /*0cb0*/  I2F.U64.RP R5, R4 ;  /* 0x0000000400057312 */ /* 0x000e300000309000 */
[----:B0-----:R-:W0:Y:S02]  /*0cc0*/  MUFU.RCP R10, R5 ;  /* 0x00000005000a7308 */ /* 0x001e240000001000 */
[----:B0-----:R-:W-:-:S06]  /*0cd0*/  VIADD R10, R10, 0x1ffffffe ;  /* 0x1ffffffe0a0a7836 */ /* 0x001fcc0000000000 */
[----:B------:R-:W0:Y:S02]  /*0ce0*/  F2I.U64.TRUNC R10, R10 ;  /* 0x0000000a000a7311 */ /* 0x000e24000020d800 */
[----:B0-----:R-:W-:-:S04]  /*0cf0*/  IMAD.WIDE.U32 R12, R10, R4, RZ ;  /* 0x000000040a0c7225 */ /* 0x001fc800078e00ff */
[----:B------:R-:W-:Y:S01]  /*0d00*/  IMAD R13, R10, R3, R13 ;  /* 0x000000030a0d7224 */ /* 0x000fe200078e020d */
[----:B------:R-:W-:-:S03]  /*0d10*/  IADD3 R15, P0, PT, RZ, -R12, RZ ;  /* 0x8000000cff0f7210 */ /* 0x000fc60007f1e0ff */
[----:B------:R-:W-:Y:S02]  /*0d20*/  IMAD R13, R11, R4, R13 ;  /* 0x000000040b0d7224 */ /* 0x000fe400078e020d */
[----:B------:R-:W-:-:S04]  /*0d30*/  IMAD.HI.U32 R12, R10, R15, RZ ;  /* 0x0000000f0a0c7227 */ /* 0x000fc800078e00ff */
[----:B------:R-:W-:Y:S02]  /*0d40*/  IMAD.X R19, RZ, RZ, ~R13, P0 ;  /* 0x000000ffff137224 */ /* 0x000fe400000e0e0d */
[----:B------:R-:W-:Y:S02]  /*0d50*/  IMAD.MOV.U32 R13, RZ, RZ, R10 ;  /* 0x000000ffff0d7224 */ /* 0x000fe400078e000a */
[-C--:B------:R-:W-:Y:S02]  /*0d60*/  IMAD R21, R11, R19.reuse, RZ ;  /* 0x000000130b157224 */ /* 0x080fe400078e02ff */
[----:B------:R-:W-:-:S04]  /*0d70*/  IMAD.WIDE.U32 R12, P0, R10, R19, R12 ;  /* 0x000000130a0c7225 */ /* 0x000fc8000780000c */
[----:B------:R-:W-:-:S04]  /*0d80*/  IMAD.HI.U32 R5, R11, R19, RZ ;  /* 0x000000130b057227 */ /* 0x000fc800078e00ff */
[----:B------:R-:W-:Y:S01]  /*0d90*/  IMAD.HI.U32 R12, P1, R11, R15, R12 ;  /* 0x0000000f0b0c7227 */ /* 0x000fe2000782000c */
[----:B------:R-:W-:-:S04]  /*0da0*/  IADD3.X R5, PT, PT, R5, R11, RZ, P0, !PT ;  /* 0x0000000b05057210 */ /* 0x000fc800007fe4ff */
[----:B------:R-:W-:-:S04]  /*0db0*/  IADD3 R13, P2, PT, R21, R12, RZ ;  /* 0x0000000c150d7210 */ /* 0x000fc80007f5e0ff */
[----:B------:R-:W-:Y:S01]  /*0dc0*/  IADD3.X R5, PT, PT, RZ, RZ, R5, P2, P1 ;  /* 0x000000ffff057210 */ /* 0x000fe200017e2405 */
[----:B------:R-:W-:-:S04]  /*0dd0*/  IMAD.WIDE.U32 R10, R13, R4, RZ ;  /* 0x000000040d0a7225 */ /* 0x000fc800078e00ff */
[----:B------:R-:W-:Y:S01]  /*0de0*/  IMAD R11, R13, R3, R11 ;  /* 0x000000030d0b7224 */ /* 0x000fe200078e020b */
[----:B------:R-:W-:-:S03]  /*0df0*/  IADD3 R15, P0, PT, RZ, -R10, RZ ;  /* 0x8000000aff0f7210 */ /* 0x000fc60007f1e0ff */
[----:B------:R-:W-:Y:S02]  /*0e00*/  IMAD R11, R5, R4, R11 ;  /* 0x00000004050b7224 */ /* 0x000fe400078e020b */
[----:B------:R-:W-:-:S04]  /*0e10*/  IMAD.HI.U32 R12, R13, R15, RZ ;  /* 0x0000000f0d0c7227 */ /* 0x000fc800078e00ff */
[----:B------:R-:W-:Y:S02]  /*0e20*/  IMAD.X R10, RZ, RZ, ~R11, P0 ;  /* 0x000000ffff0a7224 */ /* 0x000fe400000e0e0b */
[----:B------:R-:W-:Y:S02]  /*0e30*/  IMAD.MOV.U32 R11, RZ, RZ, RZ ;  /* 0x000000ffff0b7224 */ /* 0x000fe400078e00ff */
[----:B------:R-:W-:-:S04]  /*0e40*/  IMAD.WIDE.U32 R12, P0, R13, R10, R12 ;  /* 0x0000000a0d0c7225 */ /* 0x000fc8000780000c */
[C---:B------:R-:W-:Y:S02]  /*0e50*/  IMAD R14, R5.reuse, R10, RZ ;  /* 0x0000000a050e7224 */ /* 0x040fe400078e02ff */
[----:B------:R-:W-:-:S04]  /*0e60*/  IMAD.HI.U32 R13, P1, R5, R15, R12 ;  /* 0x0000000f050d7227 */ /* 0x000fc8000782000c */
[----:B------:R-:W-:Y:S01]  /*0e70*/  IMAD.HI.U32 R10, R5, R10, RZ ;  /* 0x0000000a050a7227 */ /* 0x000fe200078e00ff */
[----:B------:R-:W-:-:S03]  /*0e80*/  IADD3 R13, P2, PT, R14, R13, RZ ;  /* 0x0000000d0e0d7210 */ /* 0x000fc60007f5e0ff */
[----:B------:R-:W-:Y:S02]  /*0e90*/  IMAD.X R5, R10, 0x1, R5, P0 ;  /* 0x000000010a057824 */ /* 0x000fe400000e0605 */
[----:B------:R-:W-:-:S03]  /*0ea0*/  IMAD.HI.U32 R10, R13, R2, RZ ;  /* 0x000000020d0a7227 */ /* 0x000fc600078e00ff */
[----:B------:R-:W-:Y:S01]  /*0eb0*/  IADD3.X R5, PT, PT, RZ, RZ, R5, P2, P1 ;  /* 0x000000ffff057210 */ /* 0x000fe200017e2405 */
[----:B------:R-:W-:-:S04]  /*0ec0*/  IMAD.WIDE.U32 R10, R13, UR4, R10 ;  /* 0x000000040d0a7c25 */ /* 0x000fc8000f8e000a */
[C---:B------:R-:W-:Y:S02]  /*0ed0*/  IMAD R13, R5.reuse, UR4, RZ ;  /* 0x00000004050d7c24 */ /* 0x040fe4000f8e02ff */
[----:B------:R-:W-:-:S04]  /*0ee0*/  IMAD.HI.U32 R10, P0, R5, R2, R10 ;  /* 0x00000002050a7227 */ /* 0x000fc8000780000a */
[----:B------:R-:W-:Y:S01]  /*0ef0*/  IMAD.HI.U32 R5, R5, UR4, RZ ;  /* 0x0000000405057c27 */ /* 0x000fe2000f8e00ff */
[----:B------:R-:W-:-:S03]  /*0f00*/  IADD3 R13, P1, PT, R13, R10, RZ ;  /* 0x0000000a0d0d7210 */ /* 0x000fc60007f3e0ff */
[----:B------:R-:W-:Y:S02]  /*0f10*/  IMAD.X R5, RZ, RZ, R5, P0 ;  /* 0x000000ffff057224 */ /* 0x000fe400000e0605 */
[----:B------:R-:W-:-:S04]  /*0f20*/  IMAD.WIDE.U32 R10, R13, R4, RZ ;  /* 0x000000040d0a7225 */ /* 0x000fc800078e00ff */
[----:B------:R-:W-:Y:S01]  /*0f30*/  IMAD.X R5, RZ, RZ, R5, P1 ;  /* 0x000000ffff057224 */ /* 0x000fe200008e0605 */
[----:B------:R-:W-:Y:S01]  /*0f40*/  IADD3 R15, P1, PT, -R10, R2, RZ ;  /* 0x000000020a0f7210 */ /* 0x000fe20007f3e1ff */
[C---:B------:R-:W-:Y:S02]  /*0f50*/  IMAD R11, R13.reuse, R3, R11 ;  /* 0x000000030d0b7224 */ /* 0x040fe400078e020b */
[----:B------:R-:W-:Y:S01]  /*0f60*/  VIADD R2, R13, 0x1 ;  /* 0x000000010d027836 */ /* 0x000fe20000000000 */
[-C--:B------:R-:W-:Y:S01]  /*0f70*/  ISETP.GE.U32.AND P0, PT, R15, R4.reuse, PT ;  /* 0x000000040f00720c */ /* 0x080fe20003f06070 */
[----:B------:R-:W-:-:S05]  /*0f80*/  IMAD R5, R5, R4, R11 ;  /* 0x0000000405057224 */ /* 0x000fca00078e020b */
[----:B------:R-:W-:Y:S02]  /*0f90*/  IADD3.X R12, PT, PT, ~R5, UR4, RZ, P1, !PT ;  /* 0x00000004050c7c10 */ /* 0x000fe40008ffe5ff */
[----:B------:R-:W-:Y:S02]  /*0fa0*/  IADD3 R5, P1, PT, -R4, R15, RZ ;  /* 0x0000000f04057210 */ /* 0x000fe40007f3e1ff */
[----:B------:R-:W-:Y:S02]  /*0fb0*/  ISETP.GE.U32.AND.EX P0, PT, R12, R3, PT, P0 ;  /* 0x000000030c00720c */ /* 0x000fe40003f06100 */
[-C--:B------:R-:W-:Y:S02]  /*0fc0*/  IADD3.X R10, PT, PT, ~R3, R12.reuse, RZ, P1, !PT ;  /* 0x0000000c030a7210 */ /* 0x080fe40000ffe5ff */
[----:B------:R-:W-:Y:S02]  /*0fd0*/  SEL R5, R5, R15, P0 ;  /* 0x0000000f05057207 */ /* 0x000fe40000000000 */
[----:B------:R-:W-:Y:S01]  /*0fe0*/  SEL R13, R2, R13, P0 ;  /* 0x0000000d020d7207 */ /* 0x000fe20000000000 */
[----:B------:R-:W-:Y:S01]  /*0ff0*/  IMAD.MOV.U32 R2, RZ, RZ, R0 ;  /* 0x000000ffff027224 */ /* 0x000fe200078e0000 */
[----:B------:R-:W-:-:S02]  /*1000*/  SEL R10, R10, R12, P0 ;  /* 0x0000000c0a0a7207 */ /* 0x000fc40000000000 */
[----:B------:R-:W-:Y:S02]  /*1010*/  ISETP.GE.U32.AND P0, PT, R5, R4, PT ;  /* 0x000000040500720c */ /* 0x000fe40003f06070 */
[----:B------:R-:W-:Y:S01]  /*1020*/  ISETP.NE.U32.AND P1, PT, R4, RZ, PT ;  /* 0x000000ff0400720c */ /* 0x000fe20003f25070 */
[----:B------:R-:W-:Y:S01]  /*1030*/  VIADD R4, R13, 0x1 ;  /* 0x000000010d047836 */ /* 0x000fe20000000000 */
[----:B------:R-:W-:Y:S02]  /*1040*/  ISETP.GE.U32.AND.EX P0, PT, R10, R3, PT, P0 ;  /* 0x000000030a00720c */ /* 0x000fe40003f06100 */
[----:B------:R-:W-:Y:S01]  /*1050*/  ISETP.NE.AND.EX P1, PT, R3, RZ, PT, P1 ;  /* 0x000000ff0300720c */ /* 0x000fe20003f25310 */
[----:B------:R-:W-:Y:S01]  /*1060*/  IMAD.MOV.U32 R3, RZ, RZ, 0x0 ;  /* 0x00000000ff037424 */ /* 0x000fe200078e00ff */
[----:B------:R-:W-:-:S04]  /*1070*/  SEL R4, R4, R13, P0 ;  /* 0x0000000d04047207 */ /* 0x000fc80000000000 */
[----:B------:R-:W-:Y:S01]  /*1080*/  SEL R4, R4, 0xffffffff, P1 ;  /* 0xffffffff04047807 */ /* 0x000fe20000800000 */
[----:B------:R-:W-:Y:S06]  /*1090*/  RET.REL.NODEC R2 `(_Z11bitonicSortPmmii) ;  /* 0xffffffec02d87950 */ /* 0x000fec0003c3ffff */
.L_x_9:
[----:B------:R-:W-:-:S00]  /*10a0*/  BRA `(.L_x_9) ;  /* 0xfffffffc00fc7947 */ /* 0x000fc0000383ffff */
[----:B------:R-:W-:-:S00]  /*10b0*/  NOP ;  /* 0x0000000000007918 */ /* 0x000fc00000000000 */
        /* <DEDUP_REMOVED lines=12> */
.L_x_10:


//--------------------- .nv.global.init           --------------------------
	.section	.nv.global.init,"aw",@progbits
.nv.global.init:
	.type		$str,@object
	.size		$str,(.L_0 - $str)
$str:
        /*0000*/ 	.byte	0x73, 0x74, 0x70, 0x3a, 0x20, 0x25, 0x64, 0x2c, 0x20, 0x73, 0x74, 0x67, 0x3a, 0x20, 0x25, 0x64
        /*0010*/ 	.byte	0x2c, 0x20, 0x62, 0x6c, 0x63, 0x6b, 0x49, 0x64, 0x78, 0x3a, 0x20, 0x25, 0x64, 0x2c, 0x20, 0x74
        /*0020*/ 	.byte	0x68, 0x72, 0x64, 0x49, 0x64, 0x78, 0x3a, 0x20, 0x25, 0x64, 0x2c, 0x20, 0x69, 0x64, 0x78, 0x3a
        /*0030*/ 	.byte	0x20, 0x25, 0x64, 0x2c, 0x20, 0x73, 0x68, 0x66, 0x74, 0x64, 0x49, 0x64, 0x78, 0x3a, 0x20, 0x25
        /*0040*/ 	.byte	0x64, 0x2c, 0x20, 0x77, 0x72, 0x6b, 0x3a, 0x20, 0x25, 0x64, 0x2c, 0x20, 0x61, 0x73, 0x63, 0x3a
        /*0050*/ 	.byte	0x20, 0x25, 0x64, 0x2c, 0x20, 0x73, 0x68, 0x66, 0x74, 0x3a, 0x20, 0x25, 0x64, 0x0a, 0x00
.L_0:


//--------------------- .nv.shared.reserved.0     --------------------------
	.section	.nv.shared.reserved.0,"aw",@nobits
	.weak		__nv_reservedSMEM_offset_0_alias
	.size		__nv_reservedSMEM_offset_0_alias, 0, 64
	.other		__nv_reservedSMEM_offset_0_alias,@"STO_CUDA_RESERVED_SHARED STV_DEFAULT"
__nv_reservedSMEM_offset_0_alias:
	.zero		0
	.zero		64


//--------------------- .nv.constant0._Z11bitonicSortPmmii --------------------------
	.section	.nv.constant0._Z11bitonicSortPmmii,"a",@progbits
	.sectionflags	@""
	.align	4
.nv.constant0._Z11bitonicSortPmmii:
	.zero		920


//--------------------- SYMBOLS --------------------------

	.type		.nv.reservedSmem.offset0,@object
	.size		.nv.reservedSmem.offset0,0x4
	.type		vprintf,@function
